//
// Generated by NVIDIA NVVM Compiler
//
// Compiler Build ID: CL-36424714
// Cuda compilation tools, release 13.0, V13.0.88
// Based on NVVM 20.0.0
//

.version 9.0
.target sm_100
.address_size 64

	// .globl	_Z5indexPilPllS_
.extern .func  (.param .b32 func_retval0) vprintf
(
	.param .b64 vprintf_param_0,
	.param .b64 vprintf_param_1
)
;
.global .align 1 .b8 $str[42] = {98, 91, 37, 108, 117, 93, 61, 37, 108, 117, 32, 105, 115, 32, 111, 117, 116, 32, 111, 102, 32, 98, 111, 117, 110, 100, 115, 32, 40, 97, 95, 115, 105, 122, 101, 61, 37, 108, 117, 41, 10};

.visible .entry _Z5indexPilPllS_(
	.param .u64 .ptr .align 1 _Z5indexPilPllS__param_0,
	.param .u64 _Z5indexPilPllS__param_1,
	.param .u64 .ptr .align 1 _Z5indexPilPllS__param_2,
	.param .u64 _Z5indexPilPllS__param_3,
	.param .u64 .ptr .align 1 _Z5indexPilPllS__param_4
)
{
	.local .align 8 .b8 	__local_depot0[24];
	.reg .b64 	%SP;
	.reg .b64 	%SPL;
	.reg .pred 	%p<3>;
	.reg .b32 	%r<8>;
	.reg .b64 	%rd<21>;

	mov.u64 	%SPL, __local_depot0;
	cvta.local.u64 	%SP, %SPL;
	ld.param.u64 	%rd3, [_Z5indexPilPllS__param_0];
	ld.param.u64 	%rd4, [_Z5indexPilPllS__param_1];
	ld.param.u64 	%rd5, [_Z5indexPilPllS__param_2];
	ld.param.u64 	%rd7, [_Z5indexPilPllS__param_3];
	ld.param.u64 	%rd6, [_Z5indexPilPllS__param_4];
	mov.u32 	%r1, %ctaid.x;
	mov.u32 	%r2, %ntid.x;
	mov.u32 	%r3, %tid.x;
	mad.lo.s32 	%r4, %r1, %r2, %r3;
	cvt.u64.u32 	%rd1, %r4;
	setp.le.u64 	%p1, %rd7, %rd1;
	@%p1 bra 	$L__BB0_4;
	cvta.to.global.u64 	%rd8, %rd5;
	shl.b64 	%rd9, %rd1, 3;
	add.s64 	%rd10, %rd8, %rd9;
	ld.global.u64 	%rd2, [%rd10];
	setp.lt.u64 	%p2, %rd2, %rd4;
	@%p2 bra 	$L__BB0_3;
	add.u64 	%rd11, %SP, 0;
	add.u64 	%rd12, %SPL, 0;
	st.local.u64 	[%rd12], %rd1;
	st.local.u64 	[%rd12+8], %rd2;
	st.local.u64 	[%rd12+16], %rd4;
	mov.u64 	%rd13, $str;
	cvta.global.u64 	%rd14, %rd13;
	{ // callseq 0, 0
	.param .b64 param0;
	st.param.b64 	[param0], %rd14;
	.param .b64 param1;
	st.param.b64 	[param1], %rd11;
	.param .b32 retval0;
	call.uni (retval0), 
	vprintf, 
	(
	param0, 
	param1
	);
	ld.param.b32 	%r5, [retval0];
	} // callseq 0
	bra.uni 	$L__BB0_4;
$L__BB0_3:
	cvta.to.global.u64 	%rd15, %rd3;
	shl.b64 	%rd16, %rd2, 2;
	add.s64 	%rd17, %rd15, %rd16;
	ld.global.u32 	%r7, [%rd17];
	cvta.to.global.u64 	%rd18, %rd6;
	shl.b64 	%rd19, %rd1, 2;
	add.s64 	%rd20, %rd18, %rd19;
	st.global.u32 	[%rd20], %r7;
$L__BB0_4:
	ret;

}


// ===== COMPILED SASS (sm_100) =====

	.target	sm_100

	.elftype	@"ET_EXEC"


//--------------------- .note.nv.tkinfo           --------------------------
	.section	.note.nv.tkinfo,"",@"SHT_NOTE"
	.sectionflags	@"SHF_NOTE_NV_TKINFO"
	.tkinfo
        /*0018*/ 	.word	0x00000002
        /*0030*/ 	.string	""
        /*0030*/ 	.string	"ptxas"
        /*0030*/ 	.string	"Cuda compilation tools, release 13.0, V13.0.88"
        /*0030*/ 	.string	"Build cuda_13.0.r13.0/compiler.36424714_0"
        /*0030*/ 	.string	"-arch sm_100 -m 64 "



//--------------------- .note.nv.cuinfo           --------------------------
	.section	.note.nv.cuinfo,"",@"SHT_NOTE"
	.sectionflags	@"SHF_NOTE_NV_CUINFO"
        /*0018*/ 	.short	0x0002
        /*001a*/ 	.short	0x0064
        /*001c*/ 	.short	0x0082
	.zero		2


//--------------------- .nv.info                  --------------------------
	.section	.nv.info,"",@"SHT_CUDA_INFO"
	.align	4


	//----- nvinfo : EIATTR_REGCOUNT
	.align		4
        /*0000*/ 	.byte	0x04, 0x2f
        /*0002*/ 	.short	(.L_2 - .L_1)
	.align		4
.L_1:
        /*0004*/ 	.word	index@(_Z5indexPilPllS_)
        /*0008*/ 	.word	0x00000018


	//----- nvinfo : EIATTR_FRAME_SIZE
	.align		4
.L_2:
        /*000c*/ 	.byte	0x04, 0x11
        /*000e*/ 	.short	(.L_4 - .L_3)
	.align		4
.L_3:
        /*0010*/ 	.word	index@(_Z5indexPilPllS_)
        /*0014*/ 	.word	0x00000018


	//----- nvinfo : EIATTR_MIN_STACK_SIZE
	.align		4
.L_4:
        /*0018*/ 	.byte	0x04, 0x12
        /*001a*/ 	.short	(.L_6 - .L_5)
	.align		4
.L_5:
        /*001c*/ 	.word	index@(_Z5indexPilPllS_)
        /*0020*/ 	.word	0x00000018
.L_6:


//--------------------- .nv.compat                --------------------------
	.section	.nv.compat,"",@"SHT_CUDA_COMPAT_INFO"
	.align	4
        /*0000*/ 	.byte	0x02, 0x09, 0x00, 0x00, 0x02, 0x02, 0x01, 0x00, 0x02, 0x05, 0x05, 0x00, 0x03, 0x07, 0x01, 0x01
        /*0010*/ 	.byte	0x02, 0x03, 0x00, 0x00, 0x02, 0x06, 0x01, 0x00, 0x04, 0x0b, 0x08, 0x00, 0x09, 0x00, 0x00, 0x00
        /*0020*/ 	.byte	0x00, 0x00, 0x00, 0x00


//--------------------- .nv.info._Z5indexPilPllS_ --------------------------
	.section	.nv.info._Z5indexPilPllS_,"",@"SHT_CUDA_INFO"
	.sectionflags	@""
	.align	4


	//----- nvinfo : EIATTR_CUDA_API_VERSION
	.align		4
        /*0000*/ 	.byte	0x04, 0x37
        /*0002*/ 	.short	(.L_8 - .L_7)
.L_7:
        /*0004*/ 	.word	0x00000082


	//----- nvinfo : EIATTR_KPARAM_INFO
	.align		4
.L_8:
        /*0008*/ 	.byte	0x04, 0x17
        /*000a*/ 	.short	(.L_10 - .L_9)
.L_9:
        /*000c*/ 	.word	0x00000000
        /*0010*/ 	.short	0x0004
        /*0012*/ 	.short	0x0020
        /*0014*/ 	.byte	0x00, 0xf5, 0x21, 0x00


	//----- nvinfo : EIATTR_KPARAM_INFO
	.align		4
.L_10:
        /*0018*/ 	.byte	0x04, 0x17
        /*001a*/ 	.short	(.L_12 - .L_11)
.L_11:
        /*001c*/ 	.word	0x00000000
        /*0020*/ 	.short	0x0003
        /*0022*/ 	.short	0x0018
        /*0024*/ 	.byte	0x00, 0xf0, 0x21, 0x00


	//----- nvinfo : EIATTR_KPARAM_INFO
	.align		4
.L_12:
        /*0028*/ 	.byte	0x04, 0x17
        /*002a*/ 	.short	(.L_14 - .L_13)
.L_13:
        /*002c*/ 	.word	0x00000000
        /*0030*/ 	.short	0x0002
        /*0032*/ 	.short	0x0010
        /*0034*/ 	.byte	0x00, 0xf5, 0x21, 0x00


	//----- nvinfo : EIATTR_KPARAM_INFO
	.align		4
.L_14:
        /*0038*/ 	.byte	0x04, 0x17
        /*003a*/ 	.short	(.L_16 - .L_15)
.L_15:
        /*003c*/ 	.word	0x00000000
        /*0040*/ 	.short	0x0001
        /*0042*/ 	.short	0x0008
        /*0044*/ 	.byte	0x00, 0xf0, 0x21, 0x00


	//----- nvinfo : EIATTR_KPARAM_INFO
	.align		4
.L_16:
        /*0048*/ 	.byte	0x04, 0x17
        /*004a*/ 	.short	(.L_18 - .L_17)
.L_17:
        /*004c*/ 	.word	0x00000000
        /*0050*/ 	.short	0x0000
        /*0052*/ 	.short	0x0000
        /*0054*/ 	.byte	0x00, 0xf5, 0x21, 0x00


	//----- nvinfo : EIATTR_SPARSE_MMA_MASK
	.align		4
.L_18:
        /*0058*/ 	.byte	0x03, 0x50
        /*005a*/ 	.short	0x0000


	//----- nvinfo : EIATTR_MAXREG_COUNT
	.align		4
        /*005c*/ 	.byte	0x03, 0x1b
        /*005e*/ 	.short	0x00ff


	//----- nvinfo : EIATTR_EXTERNS
	.align		4
        /*0060*/ 	.byte	0x04, 0x0f
        /*0062*/ 	.short	(.L_20 - .L_19)


	//   ....[0]....
	.align		4
.L_19:
        /*0064*/ 	.word	index@(vprintf)


	//----- nvinfo : EIATTR_MERCURY_ISA_VERSION
	.align		4
.L_20:
        /*0068*/ 	.byte	0x03, 0x5f
        /*006a*/ 	.short	0x0101


	//----- nvinfo : EIATTR_VRC_CTA_INIT_COUNT
	.align		4
        /*006c*/ 	.byte	0x02, 0x4a
	.zero		1
	.zero		1


	//----- nvinfo : EIATTR_SYSCALL_OFFSETS
	.align		4
        /*0070*/ 	.byte	0x04, 0x46
        /*0072*/ 	.short	(.L_22 - .L_21)


	//   ....[0]....
.L_21:
        /*0074*/ 	.word	0x00000220


	//----- nvinfo : EIATTR_EXIT_INSTR_OFFSETS
	.align		4
.L_22:
        /*0078*/ 	.byte	0x04, 0x1c
        /*007a*/ 	.short	(.L_24 - .L_23)


	//   ....[0]....
.L_23:
        /*007c*/ 	.word	0x000000d0


	//   ....[1]....
        /*0080*/ 	.word	0x00000230


	//   ....[2]....
        /*0084*/ 	.word	0x000002c0


	//----- nvinfo : EIATTR_CRS_STACK_SIZE
	.align		4
.L_24:
        /*0088*/ 	.byte	0x04, 0x1e
        /*008a*/ 	.short	(.L_26 - .L_25)
.L_25:
        /*008c*/ 	.word	0x00000000


	//----- nvinfo : EIATTR_CBANK_PARAM_SIZE
	.align		4
.L_26:
        /*0090*/ 	.byte	0x03, 0x19
        /*0092*/ 	.short	0x0028


	//----- nvinfo : EIATTR_PARAM_CBANK
	.align		4
        /*0094*/ 	.byte	0x04, 0x0a
        /*0096*/ 	.short	(.L_28 - .L_27)
	.align		4
.L_27:
        /*0098*/ 	.word	index@(.nv.constant0._Z5indexPilPllS_)
        /*009c*/ 	.short	0x0380
        /*009e*/ 	.short	0x0028


	//----- nvinfo : EIATTR_SW_WAR
	.align		4
.L_28:
        /*00a0*/ 	.byte	0x04, 0x36
        /*00a2*/ 	.short	(.L_30 - .L_29)
.L_29:
        /*00a4*/ 	.word	0x00000008
.L_30:


//--------------------- .nv.callgraph             --------------------------
	.section	.nv.callgraph,"",@"SHT_CUDA_CALLGRAPH"
	.align	4
	.sectionentsize	8
	.align		4
        /*0000*/ 	.word	0x00000000
	.align		4
        /*0004*/ 	.word	0xffffffff
	.align		4
        /*0008*/ 	.word	index@(_Z5indexPilPllS_)
	.align		4
        /*000c*/ 	.word	index@(vprintf)
	.align		4
        /*0010*/ 	.word	0x00000000
	.align		4
        /*0014*/ 	.word	0xfffffffe
	.align		4
        /*0018*/ 	.word	0x00000000
	.align		4
        /*001c*/ 	.word	0xfffffffd
	.align		4
        /*0020*/ 	.word	0x00000000
	.align		4
        /*0024*/ 	.word	0xfffffffc


//--------------------- .nv.constant4             --------------------------
	.section	.nv.constant4,"a",@progbits
	.align	8
	.align		8
.nv.constant4:
        /*0000*/ 	.dword	vprintf
	.align		8
        /*0008*/ 	.dword	$str


//--------------------- .text._Z5indexPilPllS_    --------------------------
	.section	.text._Z5indexPilPllS_,"ax",@progbits
	.align	128
        .global         _Z5indexPilPllS_
        .type           _Z5indexPilPllS_,@function
        .size           _Z5indexPilPllS_,(.L_x_3 - _Z5indexPilPllS_)
        .other          _Z5indexPilPllS_,@"STO_CUDA_ENTRY STV_DEFAULT"
_Z5indexPilPllS_:
.text._Z5indexPilPllS_:
[----:B------:R-:W0:Y:S01]  /*0000*/  LDC R1, c[0x0][0x37c] ;  /* 0x0000df00ff017b82 */ /* 0x000e220000000800 */
[----:B------:R-:W1:Y:S01]  /*0010*/  S2R R3, SR_TID.X ;  /* 0x0000000000037919 */ /* 0x000e620000002100 */
[----:B------:R-:W2:Y:S06]  /*0020*/  LDCU UR5, c[0x0][0x2fc] ;  /* 0x00005f80ff0577ac */ /* 0x000eac0008000800 */
[----:B------:R-:W1:Y:S01]  /*0030*/  S2UR UR6, SR_CTAID.X ;  /* 0x00000000000679c3 */ /* 0x000e620000002500 */
[----:B0-----:R-:W-:Y:S01]  /*0040*/  VIADD R1, R1, 0xffffffe8 ;  /* 0xffffffe801017836 */ /* 0x001fe20000000000 */
[----:B------:R-:W0:Y:S01]  /*0050*/  LDCU.64 UR8, c[0x0][0x398] ;  /* 0x00007300ff0877ac */ /* 0x000e220008000a00 */
[----:B------:R-:W3:Y:S05]  /*0060*/  LDCU UR4, c[0x0][0x2f8] ;  /* 0x00005f00ff0477ac */ /* 0x000eea0008000800 */
[----:B------:R-:W1:Y:S01]  /*0070*/  LDC R2, c[0x0][0x360] ;  /* 0x0000d800ff027b82 */ /* 0x000e620000000800 */
[----:B---3--:R-:W-:-:S05]  /*0080*/  IADD3 R6, P1, PT, R1, UR4, RZ ;  /* 0x0000000401067c10 */ /* 0x008fca000ff3e0ff */
[----:B--2---:R-:W-:Y:S02]  /*0090*/  IMAD.X R7, RZ, RZ, UR5, P1 ;  /* 0x00000005ff077e24 */ /* 0x004fe400088e06ff */
[----:B-1----:R-:W-:-:S05]  /*00a0*/  IMAD R2, R2, UR6, R3 ;  /* 0x0000000602027c24 */ /* 0x002fca000f8e0203 */
[----:B0-----:R-:W-:-:S04]  /*00b0*/  ISETP.GE.U32.AND P0, PT, R2, UR8, PT ;  /* 0x0000000802007c0c */ /* 0x001fc8000bf06070 */
[----:B------:R-:W-:-:S13]  /*00c0*/  ISETP.GE.U32.AND.EX P0, PT, RZ, UR9, PT, P0 ;  /* 0x00000009ff007c0c */ /* 0x000fda000bf06100 */
[----:B------:R-:W-:Y:S05]  /*00d0*/  @P0 EXIT ;  /* 0x000000000000094d */ /* 0x000fea0003800000 */
[----:B------:R-:W0:Y:S01]  /*00e0*/  LDCU.64 UR4, c[0x0][0x390] ;  /* 0x00007200ff0477ac */ /* 0x000e220008000a00 */
[----:B------:R-:W1:Y:S01]  /*00f0*/  LDCU.64 UR36, c[0x0][0x358] ;  /* 0x00006b00ff2477ac */ /* 0x000e620008000a00 */
[----:B0-----:R-:W-:-:S04]  /*0100*/  LEA R8, P0, R2, UR4, 0x3 ;  /* 0x0000000402087c11 */ /* 0x001fc8000f8018ff */
[----:B------:R-:W-:Y:S01]  /*0110*/  LEA.HI.X R9, R2, UR5, RZ, 0x3, P0 ;  /* 0x0000000502097c11 */ /* 0x000fe200080f1cff */
[----:B------:R-:W0:Y:S05]  /*0120*/  LDCU.64 UR4, c[0x0][0x388] ;  /* 0x00007100ff0477ac */ /* 0x000e2a0008000a00 */
[----:B-1----:R-:W0:Y:S01]  /*0130*/  LDG.E.64 R8, desc[UR36][R8.64] ;  /* 0x0000002408087981 */ /* 0x002e22000c1e1b00 */
[----:B------:R-:W-:Y:S01]  /*0140*/  IMAD.MOV.U32 R3, RZ, RZ, RZ ;  /* 0x000000ffff037224 */ /* 0x000fe200078e00ff */
[----:B0-----:R-:W-:-:S04]  /*0150*/  ISETP.GE.U32.AND P0, PT, R8, UR4, PT ;  /* 0x0000000408007c0c */ /* 0x001fc8000bf06070 */
[----:B------:R-:W-:-:S13]  /*0160*/  ISETP.GE.U32.AND.EX P0, PT, R9, UR5, PT, P0 ;  /* 0x0000000509007c0c */ /* 0x000fda000bf06100 */
[----:B------:R-:W-:Y:S05]  /*0170*/  @!P0 BRA `(.L_x_0) ;  /* 0x0000000000308947 */ /* 0x000fea0003800000 */
[----:B------:R-:W0:Y:S01]  /*0180*/  LDC.64 R12, c[0x0][0x388] ;  /* 0x0000e200ff0c7b82 */ /* 0x000e220000000a00 */
[----:B------:R-:W-:Y:S01]  /*0190*/  MOV R0, 0x0 ;  /* 0x0000000000007802 */ /* 0x000fe20000000f00 */
[----:B------:R1:W-:Y:S01]  /*01a0*/  STL.64 [R1], R2 ;  /* 0x0000000201007387 */ /* 0x0003e20000100a00 */
[----:B------:R-:W2:Y:S03]  /*01b0*/  LDCU.64 UR4, c[0x4][0x8] ;  /* 0x01000100ff0477ac */ /* 0x000ea60008000a00 */
[----:B------:R1:W-:Y:S02]  /*01c0*/  STL.64 [R1+0x8], R8 ;  /* 0x0000080801007387 */ /* 0x0003e40000100a00 */
[----:B------:R1:W3:Y:S01]  /*01d0*/  LDC.64 R10, c[0x4][R0] ;  /* 0x01000000000a7b82 */ /* 0x0002e20000000a00 */
[----:B--2---:R-:W-:Y:S02]  /*01e0*/  IMAD.U32 R4, RZ, RZ, UR4 ;  /* 0x00000004ff047e24 */ /* 0x004fe4000f8e00ff */
[----:B------:R-:W-:Y:S01]  /*01f0*/  IMAD.U32 R5, RZ, RZ, UR5 ;  /* 0x00000005ff057e24 */ /* 0x000fe2000f8e00ff */
[----:B0-----:R1:W-:Y:S06]  /*0200*/  STL.64 [R1+0x10], R12 ;  /* 0x0000100c01007387 */ /* 0x0013ec0000100a00 */
[----:B------:R-:W-:-:S07]  /*0210*/  LEPC R20, `(.L_x_1) ;  /* 0x000000001014794e */ /* 0x000fce0000000000 */
[----:B-1-3--:R-:W-:Y:S05]  /*0220*/  CALL.ABS.NOINC R10 ;  /* 0x000000000a007343 */ /* 0x00afea0003c00000 */
.L_x_1:
[----:B------:R-:W-:Y:S05]  /*0230*/  EXIT ;  /* 0x000000000000794d */ /* 0x000fea0003800000 */
.L_x_0:
[----:B------:R-:W0:Y:S02]  /*0240*/  LDCU.64 UR4, c[0x0][0x380] ;  /* 0x00007000ff0477ac */ /* 0x000e240008000a00 */
[----:B0-----:R-:W-:-:S04]  /*0250*/  LEA R4, P0, R8, UR4, 0x2 ;  /* 0x0000000408047c11 */ /* 0x001fc8000f8010ff */
[----:B------:R-:W-:Y:S01]  /*0260*/  LEA.HI.X R5, R8, UR5, R9, 0x2, P0 ;  /* 0x0000000508057c11 */ /* 0x000fe200080f1409 */
[----:B------:R-:W0:Y:S05]  /*0270*/  LDCU.64 UR4, c[0x0][0x3a0] ;  /* 0x00007400ff0477ac */ /* 0x000e2a0008000a00 */
[----:B------:R-:W2:Y:S01]  /*0280*/  LDG.E R5, desc[UR36][R4.64] ;  /* 0x0000002404057981 */ /* 0x000ea2000c1e1900 */
[----:B0-----:R-:W-:-:S04]  /*0290*/  LEA R6, P0, R2, UR4, 0x2 ;  /* 0x0000000402067c11 */ /* 0x001fc8000f8010ff */
[----:B------:R-:W-:-:S05]  /*02a0*/  LEA.HI.X R7, R2, UR5, RZ, 0x2, P0 ;  /* 0x0000000502077c11 */ /* 0x000fca00080f14ff */
[----:B--2---:R-:W-:Y:S01]  /*02b0*/  STG.E desc[UR36][R6.64], R5 ;  /* 0x0000000506007986 */ /* 0x004fe2000c101924 */
[----:B------:R-:W-:Y:S05]  /*02c0*/  EXIT ;  /* 0x000000000000794d */ /* 0x000fea0003800000 */
.L_x_2:
[----:B------:R-:W-:-:S00]  /*02d0*/  BRA `(.L_x_2) ;  /* 0xfffffffc00fc7947 */ /* 0x000fc0000383ffff */
[----:B------:R-:W-:-:S00]  /*02e0*/  NOP ;  /* 0x0000000000007918 */ /* 0x000fc00000000000 */
        /* <DEDUP_REMOVED lines=9> */
.L_x_3:


//--------------------- .nv.global.init           --------------------------
	.section	.nv.global.init,"aw",@progbits
.nv.global.init:
	.type		$str,@object
	.size		$str,(.L_0 - $str)
$str:
        /*0000*/ 	.byte	0x62, 0x5b, 0x25, 0x6c, 0x75, 0x5d, 0x3d, 0x25, 0x6c, 0x75, 0x20, 0x69, 0x73, 0x20, 0x6f, 0x75
        /*0010*/ 	.byte	0x74, 0x20, 0x6f, 0x66, 0x20, 0x62, 0x6f, 0x75, 0x6e, 0x64, 0x73, 0x20, 0x28, 0x61, 0x5f, 0x73
        /*0020*/ 	.byte	0x69, 0x7a, 0x65, 0x3d, 0x25, 0x6c, 0x75, 0x29, 0x0a, 0x00
.L_0:


//--------------------- .nv.shared.reserved.0     --------------------------
	.section	.nv.shared.reserved.0,"aw",@nobits
	.weak		__nv_reservedSMEM_offset_0_alias
	.size		__nv_reservedSMEM_offset_0_alias, 0, 64
	.other		__nv_reservedSMEM_offset_0_alias,@"STO_CUDA_RESERVED_SHARED STV_DEFAULT"
__nv_reservedSMEM_offset_0_alias:
	.zero		0
	.zero		64


//--------------------- .nv.constant0._Z5indexPilPllS_ --------------------------
	.section	.nv.constant0._Z5indexPilPllS_,"a",@progbits
	.sectionflags	@""
	.align	4
.nv.constant0._Z5indexPilPllS_:
	.zero		936


//--------------------- SYMBOLS --------------------------

	.type		.nv.reservedSmem.offset0,@object
	.size		.nv.reservedSmem.offset0,0x4
	.type		vprintf,@function
